//
// Generated by NVIDIA NVVM Compiler
//
// Compiler Build ID: CL-36424714
// Cuda compilation tools, release 13.0, V13.0.88
// Based on NVVM 20.0.0
//

.version 9.0
.target sm_100
.address_size 64

	// .globl	_Z8rowMajorPfS_i

.visible .entry _Z8rowMajorPfS_i(
	.param .u64 .ptr .align 1 _Z8rowMajorPfS_i_param_0,
	.param .u64 .ptr .align 1 _Z8rowMajorPfS_i_param_1,
	.param .u32 _Z8rowMajorPfS_i_param_2
)
{
	.reg .pred 	%p<2>;
	.reg .b32 	%r<12>;
	.reg .b32 	%f<3>;
	.reg .b64 	%rd<8>;

	ld.param.u64 	%rd1, [_Z8rowMajorPfS_i_param_0];
	ld.param.u64 	%rd2, [_Z8rowMajorPfS_i_param_1];
	ld.param.u32 	%r3, [_Z8rowMajorPfS_i_param_2];
	mov.u32 	%r4, %ctaid.y;
	mov.u32 	%r5, %ntid.y;
	mov.u32 	%r6, %tid.y;
	mad.lo.s32 	%r1, %r4, %r5, %r6;
	mov.u32 	%r7, %ctaid.x;
	mov.u32 	%r8, %ntid.x;
	mov.u32 	%r9, %tid.x;
	mad.lo.s32 	%r2, %r7, %r8, %r9;
	max.s32 	%r10, %r1, %r2;
	setp.ge.s32 	%p1, %r10, %r3;
	@%p1 bra 	$L__BB0_2;
	cvta.to.global.u64 	%rd3, %rd1;
	cvta.to.global.u64 	%rd4, %rd2;
	mad.lo.s32 	%r11, %r3, %r1, %r2;
	mul.wide.s32 	%rd5, %r11, 4;
	add.s64 	%rd6, %rd3, %rd5;
	ld.global.f32 	%f1, [%rd6];
	add.f32 	%f2, %f1, %f1;
	add.s64 	%rd7, %rd4, %rd5;
	st.global.f32 	[%rd7], %f2;
$L__BB0_2:
	ret;

}
	// .globl	_Z11columnMajorPfS_i
.visible .entry _Z11columnMajorPfS_i(
	.param .u64 .ptr .align 1 _Z11columnMajorPfS_i_param_0,
	.param .u64 .ptr .align 1 _Z11columnMajorPfS_i_param_1,
	.param .u32 _Z11columnMajorPfS_i_param_2
)
{
	.reg .pred 	%p<2>;
	.reg .b32 	%r<12>;
	.reg .b32 	%f<3>;
	.reg .b64 	%rd<8>;

	ld.param.u64 	%rd1, [_Z11columnMajorPfS_i_param_0];
	ld.param.u64 	%rd2, [_Z11columnMajorPfS_i_param_1];
	ld.param.u32 	%r3, [_Z11columnMajorPfS_i_param_2];
	mov.u32 	%r4, %ctaid.y;
	mov.u32 	%r5, %ntid.y;
	mov.u32 	%r6, %tid.y;
	mad.lo.s32 	%r1, %r4, %r5, %r6;
	mov.u32 	%r7, %ctaid.x;
	mov.u32 	%r8, %ntid.x;
	mov.u32 	%r9, %tid.x;
	mad.lo.s32 	%r2, %r7, %r8, %r9;
	max.s32 	%r10, %r1, %r2;
	setp.ge.s32 	%p1, %r10, %r3;
	@%p1 bra 	$L__BB1_2;
	cvta.to.global.u64 	%rd3, %rd1;
	cvta.to.global.u64 	%rd4, %rd2;
	mad.lo.s32 	%r11, %r3, %r2, %r1;
	mul.wide.s32 	%rd5, %r11, 4;
	add.s64 	%rd6, %rd3, %rd5;
	ld.global.f32 	%f1, [%rd6];
	add.f32 	%f2, %f1, %f1;
	add.s64 	%rd7, %rd4, %rd5;
	st.global.f32 	[%rd7], %f2;
$L__BB1_2:
	ret;

}


// ===== COMPILED SASS (sm_100) =====

	.target	sm_100

	.elftype	@"ET_EXEC"


//--------------------- .note.nv.tkinfo           --------------------------
	.section	.note.nv.tkinfo,"",@"SHT_NOTE"
	.sectionflags	@"SHF_NOTE_NV_TKINFO"
	.tkinfo
        /*0018*/ 	.word	0x00000002
        /*0030*/ 	.string	""
        /*0030*/ 	.string	"ptxas"
        /*0030*/ 	.string	"Cuda compilation tools, release 13.0, V13.0.88"
        /*0030*/ 	.string	"Build cuda_13.0.r13.0/compiler.36424714_0"
        /*0030*/ 	.string	"-arch sm_100 -m 64 "



//--------------------- .note.nv.cuinfo           --------------------------
	.section	.note.nv.cuinfo,"",@"SHT_NOTE"
	.sectionflags	@"SHF_NOTE_NV_CUINFO"
        /*0018*/ 	.short	0x0002
        /*001a*/ 	.short	0x0064
        /*001c*/ 	.short	0x0082
	.zero		2


//--------------------- .nv.info                  --------------------------
	.section	.nv.info,"",@"SHT_CUDA_INFO"
	.align	4


	//----- nvinfo : EIATTR_REGCOUNT
	.align		4
        /*0000*/ 	.byte	0x04, 0x2f
        /*0002*/ 	.short	(.L_1 - .L_0)
	.align		4
.L_0:
        /*0004*/ 	.word	index@(_Z8rowMajorPfS_i)
        /*0008*/ 	.word	0x0000000a


	//----- nvinfo : EIATTR_FRAME_SIZE
	.align		4
.L_1:
        /*000c*/ 	.byte	0x04, 0x11
        /*000e*/ 	.short	(.L_3 - .L_2)
	.align		4
.L_2:
        /*0010*/ 	.word	index@(_Z8rowMajorPfS_i)
        /*0014*/ 	.word	0x00000000


	//----- nvinfo : EIATTR_REGCOUNT
	.align		4
.L_3:
        /*0018*/ 	.byte	0x04, 0x2f
        /*001a*/ 	.short	(.L_5 - .L_4)
	.align		4
.L_4:
        /*001c*/ 	.word	index@(_Z11columnMajorPfS_i)
        /*0020*/ 	.word	0x0000000a


	//----- nvinfo : EIATTR_FRAME_SIZE
	.align		4
.L_5:
        /*0024*/ 	.byte	0x04, 0x11
        /*0026*/ 	.short	(.L_7 - .L_6)
	.align		4
.L_6:
        /*0028*/ 	.word	index@(_Z11columnMajorPfS_i)
        /*002c*/ 	.word	0x00000000


	//----- nvinfo : EIATTR_MIN_STACK_SIZE
	.align		4
.L_7:
        /*0030*/ 	.byte	0x04, 0x12
        /*0032*/ 	.short	(.L_9 - .L_8)
	.align		4
.L_8:
        /*0034*/ 	.word	index@(_Z11columnMajorPfS_i)
        /*0038*/ 	.word	0x00000000


	//----- nvinfo : EIATTR_MIN_STACK_SIZE
	.align		4
.L_9:
        /*003c*/ 	.byte	0x04, 0x12
        /*003e*/ 	.short	(.L_11 - .L_10)
	.align		4
.L_10:
        /*0040*/ 	.word	index@(_Z8rowMajorPfS_i)
        /*0044*/ 	.word	0x00000000
.L_11:


//--------------------- .nv.compat                --------------------------
	.section	.nv.compat,"",@"SHT_CUDA_COMPAT_INFO"
	.align	4
        /*0000*/ 	.byte	0x02, 0x09, 0x00, 0x00, 0x02, 0x02, 0x01, 0x00, 0x02, 0x05, 0x05, 0x00, 0x03, 0x07, 0x01, 0x01
        /*0010*/ 	.byte	0x02, 0x03, 0x00, 0x00, 0x02, 0x06, 0x01, 0x00, 0x04, 0x0b, 0x08, 0x00, 0x09, 0x00, 0x00, 0x00
        /*0020*/ 	.byte	0x00, 0x00, 0x00, 0x00


//--------------------- .nv.info._Z11columnMajorPfS_i --------------------------
	.section	.nv.info._Z11columnMajorPfS_i,"",@"SHT_CUDA_INFO"
	.sectionflags	@""
	.align	4


	//----- nvinfo : EIATTR_CUDA_API_VERSION
	.align		4
        /*0000*/ 	.byte	0x04, 0x37
        /*0002*/ 	.short	(.L_13 - .L_12)
.L_12:
        /*0004*/ 	.word	0x00000082


	//----- nvinfo : EIATTR_KPARAM_INFO
	.align		4
.L_13:
        /*0008*/ 	.byte	0x04, 0x17
        /*000a*/ 	.short	(.L_15 - .L_14)
.L_14:
        /*000c*/ 	.word	0x00000000
        /*0010*/ 	.short	0x0002
        /*0012*/ 	.short	0x0010
        /*0014*/ 	.byte	0x00, 0xf0, 0x11, 0x00


	//----- nvinfo : EIATTR_KPARAM_INFO
	.align		4
.L_15:
        /*0018*/ 	.byte	0x04, 0x17
        /*001a*/ 	.short	(.L_17 - .L_16)
.L_16:
        /*001c*/ 	.word	0x00000000
        /*0020*/ 	.short	0x0001
        /*0022*/ 	.short	0x0008
        /*0024*/ 	.byte	0x00, 0xf5, 0x21, 0x00


	//----- nvinfo : EIATTR_KPARAM_INFO
	.align		4
.L_17:
        /*0028*/ 	.byte	0x04, 0x17
        /*002a*/ 	.short	(.L_19 - .L_18)
.L_18:
        /*002c*/ 	.word	0x00000000
        /*0030*/ 	.short	0x0000
        /*0032*/ 	.short	0x0000
        /*0034*/ 	.byte	0x00, 0xf5, 0x21, 0x00


	//----- nvinfo : EIATTR_SPARSE_MMA_MASK
	.align		4
.L_19:
        /*0038*/ 	.byte	0x03, 0x50
        /*003a*/ 	.short	0x0000


	//----- nvinfo : EIATTR_MAXREG_COUNT
	.align		4
        /*003c*/ 	.byte	0x03, 0x1b
        /*003e*/ 	.short	0x00ff


	//----- nvinfo : EIATTR_MERCURY_ISA_VERSION
	.align		4
        /*0040*/ 	.byte	0x03, 0x5f
        /*0042*/ 	.short	0x0101


	//----- nvinfo : EIATTR_VRC_CTA_INIT_COUNT
	.align		4
        /*0044*/ 	.byte	0x02, 0x4a
	.zero		1
	.zero		1


	//----- nvinfo : EIATTR_EXIT_INSTR_OFFSETS
	.align		4
        /*0048*/ 	.byte	0x04, 0x1c
        /*004a*/ 	.short	(.L_21 - .L_20)


	//   ....[0]....
.L_20:
        /*004c*/ 	.word	0x000000c0


	//   ....[1]....
        /*0050*/ 	.word	0x00000160


	//----- nvinfo : EIATTR_CBANK_PARAM_SIZE
	.align		4
.L_21:
        /*0054*/ 	.byte	0x03, 0x19
        /*0056*/ 	.short	0x0014


	//----- nvinfo : EIATTR_PARAM_CBANK
	.align		4
        /*0058*/ 	.byte	0x04, 0x0a
        /*005a*/ 	.short	(.L_23 - .L_22)
	.align		4
.L_22:
        /*005c*/ 	.word	index@(.nv.constant0._Z11columnMajorPfS_i)
        /*0060*/ 	.short	0x0380
        /*0062*/ 	.short	0x0014


	//----- nvinfo : EIATTR_SW_WAR
	.align		4
.L_23:
        /*0064*/ 	.byte	0x04, 0x36
        /*0066*/ 	.short	(.L_25 - .L_24)
.L_24:
        /*0068*/ 	.word	0x00000008
.L_25:


//--------------------- .nv.info._Z8rowMajorPfS_i --------------------------
	.section	.nv.info._Z8rowMajorPfS_i,"",@"SHT_CUDA_INFO"
	.sectionflags	@""
	.align	4


	//----- nvinfo : EIATTR_CUDA_API_VERSION
	.align		4
        /*0000*/ 	.byte	0x04, 0x37
        /*0002*/ 	.short	(.L_27 - .L_26)
.L_26:
        /*0004*/ 	.word	0x00000082


	//----- nvinfo : EIATTR_KPARAM_INFO
	.align		4
.L_27:
        /*0008*/ 	.byte	0x04, 0x17
        /*000a*/ 	.short	(.L_29 - .L_28)
.L_28:
        /*000c*/ 	.word	0x00000000
        /*0010*/ 	.short	0x0002
        /*0012*/ 	.short	0x0010
        /*0014*/ 	.byte	0x00, 0xf0, 0x11, 0x00


	//----- nvinfo : EIATTR_KPARAM_INFO
	.align		4
.L_29:
        /*0018*/ 	.byte	0x04, 0x17
        /*001a*/ 	.short	(.L_31 - .L_30)
.L_30:
        /*001c*/ 	.word	0x00000000
        /*0020*/ 	.short	0x0001
        /*0022*/ 	.short	0x0008
        /*0024*/ 	.byte	0x00, 0xf5, 0x21, 0x00


	//----- nvinfo : EIATTR_KPARAM_INFO
	.align		4
.L_31:
        /*0028*/ 	.byte	0x04, 0x17
        /*002a*/ 	.short	(.L_33 - .L_32)
.L_32:
        /*002c*/ 	.word	0x00000000
        /*0030*/ 	.short	0x0000
        /*0032*/ 	.short	0x0000
        /*0034*/ 	.byte	0x00, 0xf5, 0x21, 0x00


	//----- nvinfo : EIATTR_SPARSE_MMA_MASK
	.align		4
.L_33:
        /*0038*/ 	.byte	0x03, 0x50
        /*003a*/ 	.short	0x0000


	//----- nvinfo : EIATTR_MAXREG_COUNT
	.align		4
        /*003c*/ 	.byte	0x03, 0x1b
        /*003e*/ 	.short	0x00ff


	//----- nvinfo : EIATTR_MERCURY_ISA_VERSION
	.align		4
        /*0040*/ 	.byte	0x03, 0x5f
        /*0042*/ 	.short	0x0101


	//----- nvinfo : EIATTR_VRC_CTA_INIT_COUNT
	.align		4
        /*0044*/ 	.byte	0x02, 0x4a
	.zero		1
	.zero		1


	//----- nvinfo : EIATTR_EXIT_INSTR_OFFSETS
	.align		4
        /*0048*/ 	.byte	0x04, 0x1c
        /*004a*/ 	.short	(.L_35 - .L_34)


	//   ....[0]....
.L_34:
        /*004c*/ 	.word	0x000000c0


	//   ....[1]....
        /*0050*/ 	.word	0x00000160


	//----- nvinfo : EIATTR_CBANK_PARAM_SIZE
	.align		4
.L_35:
        /*0054*/ 	.byte	0x03, 0x19
        /*0056*/ 	.short	0x0014


	//----- nvinfo : EIATTR_PARAM_CBANK
	.align		4
        /*0058*/ 	.byte	0x04, 0x0a
        /*005a*/ 	.short	(.L_37 - .L_36)
	.align		4
.L_36:
        /*005c*/ 	.word	index@(.nv.constant0._Z8rowMajorPfS_i)
        /*0060*/ 	.short	0x0380
        /*0062*/ 	.short	0x0014


	//----- nvinfo : EIATTR_SW_WAR
	.align		4
.L_37:
        /*0064*/ 	.byte	0x04, 0x36
        /*0066*/ 	.short	(.L_39 - .L_38)
.L_38:
        /*0068*/ 	.word	0x00000008
.L_39:


//--------------------- .nv.callgraph             --------------------------
	.section	.nv.callgraph,"",@"SHT_CUDA_CALLGRAPH"
	.align	4
	.sectionentsize	8
	.align		4
        /*0000*/ 	.word	0x00000000
	.align		4
        /*0004*/ 	.word	0xffffffff
	.align		4
        /*0008*/ 	.word	0x00000000
	.align		4
        /*000c*/ 	.word	0xfffffffe
	.align		4
        /*0010*/ 	.word	0x00000000
	.align		4
        /*0014*/ 	.word	0xfffffffd
	.align		4
        /*0018*/ 	.word	0x00000000
	.align		4
        /*001c*/ 	.word	0xfffffffc


//--------------------- .text._Z11columnMajorPfS_i --------------------------
	.section	.text._Z11columnMajorPfS_i,"ax",@progbits
	.align	128
        .global         _Z11columnMajorPfS_i
        .type           _Z11columnMajorPfS_i,@function
        .size           _Z11columnMajorPfS_i,(.L_x_2 - _Z11columnMajorPfS_i)
        .other          _Z11columnMajorPfS_i,@"STO_CUDA_ENTRY STV_DEFAULT"
_Z11columnMajorPfS_i:
.text._Z11columnMajorPfS_i:
[----:B------:R-:W-:Y:S01]  /*0000*/  LDC R1, c[0x0][0x37c] ;  /* 0x0000df00ff017b82 */ /* 0x000fe20000000800 */
[----:B------:R-:W0:Y:S07]  /*0010*/  S2R R3, SR_TID.Y ;  /* 0x0000000000037919 */ /* 0x000e2e0000002200 */
[----:B------:R-:W0:Y:S01]  /*0020*/  LDC R0, c[0x0][0x364] ;  /* 0x0000d900ff007b82 */ /* 0x000e220000000800 */
[----:B------:R-:W1:Y:S01]  /*0030*/  LDCU UR6, c[0x0][0x390] ;  /* 0x00007200ff0677ac */ /* 0x000e620008000800 */
[----:B------:R-:W2:Y:S06]  /*0040*/  S2R R2, SR_TID.X ;  /* 0x0000000000027919 */ /* 0x000eac0000002100 */
[----:B------:R-:W0:Y:S08]  /*0050*/  S2UR UR4, SR_CTAID.Y ;  /* 0x00000000000479c3 */ /* 0x000e300000002600 */
[----:B------:R-:W2:Y:S08]  /*0060*/  S2UR UR5, SR_CTAID.X ;  /* 0x00000000000579c3 */ /* 0x000eb00000002500 */
[----:B------:R-:W2:Y:S01]  /*0070*/  LDC R5, c[0x0][0x360] ;  /* 0x0000d800ff057b82 */ /* 0x000ea20000000800 */
[----:B0-----:R-:W-:-:S02]  /*0080*/  IMAD R0, R0, UR4, R3 ;  /* 0x0000000400007c24 */ /* 0x001fc4000f8e0203 */
[----:B--2---:R-:W-:-:S05]  /*0090*/  IMAD R5, R5, UR5, R2 ;  /* 0x0000000505057c24 */ /* 0x004fca000f8e0202 */
[----:B------:R-:W-:-:S04]  /*00a0*/  VIMNMX R2, PT, PT, R0, R5, !PT ;  /* 0x0000000500027248 */ /* 0x000fc80007fe0100 */
[----:B-1----:R-:W-:-:S13]  /*00b0*/  ISETP.GE.AND P0, PT, R2, UR6, PT ;  /* 0x0000000602007c0c */ /* 0x002fda000bf06270 */
[----:B------:R-:W-:Y:S05]  /*00c0*/  @P0 EXIT ;  /* 0x000000000000094d */ /* 0x000fea0003800000 */
[----:B------:R-:W0:Y:S01]  /*00d0*/  LDC.64 R2, c[0x0][0x380] ;  /* 0x0000e000ff027b82 */ /* 0x000e220000000a00 */
[----:B------:R-:W1:Y:S01]  /*00e0*/  LDCU.64 UR4, c[0x0][0x358] ;  /* 0x00006b00ff0477ac */ /* 0x000e620008000a00 */
[----:B------:R-:W-:-:S06]  /*00f0*/  IMAD R7, R5, UR6, R0 ;  /* 0x0000000605077c24 */ /* 0x000fcc000f8e0200 */
[----:B------:R-:W2:Y:S01]  /*0100*/  LDC.64 R4, c[0x0][0x388] ;  /* 0x0000e200ff047b82 */ /* 0x000ea20000000a00 */
[----:B0-----:R-:W-:-:S06]  /*0110*/  IMAD.WIDE R2, R7, 0x4, R2 ;  /* 0x0000000407027825 */ /* 0x001fcc00078e0202 */
[----:B-1----:R-:W3:Y:S01]  /*0120*/  LDG.E R2, desc[UR4][R2.64] ;  /* 0x0000000402027981 */ /* 0x002ee2000c1e1900 */
[----:B--2---:R-:W-:-:S04]  /*0130*/  IMAD.WIDE R4, R7, 0x4, R4 ;  /* 0x0000000407047825 */ /* 0x004fc800078e0204 */
[----:B---3--:R-:W-:-:S05]  /*0140*/  FADD R7, R2, R2 ;  /* 0x0000000202077221 */ /* 0x008fca0000000000 */
[----:B------:R-:W-:Y:S01]  /*0150*/  STG.E desc[UR4][R4.64], R7 ;  /* 0x0000000704007986 */ /* 0x000fe2000c101904 */
[----:B------:R-:W-:Y:S05]  /*0160*/  EXIT ;  /* 0x000000000000794d */ /* 0x000fea0003800000 */
.L_x_0:
[----:B------:R-:W-:-:S00]  /*0170*/  BRA `(.L_x_0) ;  /* 0xfffffffc00fc7947 */ /* 0x000fc0000383ffff */
[----:B------:R-:W-:-:S00]  /*0180*/  NOP ;  /* 0x0000000000007918 */ /* 0x000fc00000000000 */
[----:B------:R-:W-:-:S00]  /*0190*/  NOP ;  /* 0x0000000000007918 */ /* 0x000fc00000000000 */
[----:B------:R-:W-:-:S00]  /*01a0*/  NOP ;  /* 0x0000000000007918 */ /* 0x000fc00000000000 */
[----:B------:R-:W-:-:S00]  /*01b0*/  NOP ;  /* 0x0000000000007918 */ /* 0x000fc00000000000 */
[----:B------:R-:W-:-:S00]  /*01c0*/  NOP ;  /* 0x0000000000007918 */ /* 0x000fc00000000000 */
[----:B------:R-:W-:-:S00]  /*01d0*/  NOP ;  /* 0x0000000000007918 */ /* 0x000fc00000000000 */
[----:B------:R-:W-:-:S00]  /*01e0*/  NOP ;  /* 0x0000000000007918 */ /* 0x000fc00000000000 */
[----:B------:R-:W-:-:S00]  /*01f0*/  NOP ;  /* 0x0000000000007918 */ /* 0x000fc00000000000 */
.L_x_2:


//--------------------- .text._Z8rowMajorPfS_i    --------------------------
	.section	.text._Z8rowMajorPfS_i,"ax",@progbits
	.align	128
        .global         _Z8rowMajorPfS_i
        .type           _Z8rowMajorPfS_i,@function
        .size           _Z8rowMajorPfS_i,(.L_x_3 - _Z8rowMajorPfS_i)
        .other          _Z8rowMajorPfS_i,@"STO_CUDA_ENTRY STV_DEFAULT"
_Z8rowMajorPfS_i:
.text._Z8rowMajorPfS_i:
        /* <DEDUP_REMOVED lines=23> */
.L_x_1:
        /* <DEDUP_REMOVED lines=9> */
.L_x_3:


//--------------------- .nv.shared.reserved.0     --------------------------
	.section	.nv.shared.reserved.0,"aw",@nobits
	.weak		__nv_reservedSMEM_offset_0_alias
	.size		__nv_reservedSMEM_offset_0_alias, 0, 64
	.other		__nv_reservedSMEM_offset_0_alias,@"STO_CUDA_RESERVED_SHARED STV_DEFAULT"
__nv_reservedSMEM_offset_0_alias:
	.zero		0
	.zero		64


//--------------------- .nv.constant0._Z11columnMajorPfS_i --------------------------
	.section	.nv.constant0._Z11columnMajorPfS_i,"a",@progbits
	.sectionflags	@""
	.align	4
.nv.constant0._Z11columnMajorPfS_i:
	.zero		916


//--------------------- .nv.constant0._Z8rowMajorPfS_i --------------------------
	.section	.nv.constant0._Z8rowMajorPfS_i,"a",@progbits
	.sectionflags	@""
	.align	4
.nv.constant0._Z8rowMajorPfS_i:
	.zero		916


//--------------------- SYMBOLS --------------------------

	.type		.nv.reservedSmem.offset0,@object
	.size		.nv.reservedSmem.offset0,0x4
